//
// Generated by NVIDIA NVVM Compiler
//
// Compiler Build ID: CL-36424714
// Cuda compilation tools, release 13.0, V13.0.88
// Based on NVVM 20.0.0
//

.version 9.0
.target sm_100
.address_size 64

	// .globl	_Z15matrixMulKernelPfS_S_iii
// _ZZ15matrixMulKernelPfS_S_iiiE2As has been demoted
// _ZZ15matrixMulKernelPfS_S_iiiE2Bs has been demoted

.visible .entry _Z15matrixMulKernelPfS_S_iii(
	.param .u64 .ptr .align 1 _Z15matrixMulKernelPfS_S_iii_param_0,
	.param .u64 .ptr .align 1 _Z15matrixMulKernelPfS_S_iii_param_1,
	.param .u64 .ptr .align 1 _Z15matrixMulKernelPfS_S_iii_param_2,
	.param .u32 _Z15matrixMulKernelPfS_S_iii_param_3,
	.param .u32 _Z15matrixMulKernelPfS_S_iii_param_4,
	.param .u32 _Z15matrixMulKernelPfS_S_iii_param_5
)
{
	.reg .pred 	%p<12>;
	.reg .b32 	%r<42>;
	.reg .b32 	%f<63>;
	.reg .b64 	%rd<13>;
	// demoted variable
	.shared .align 4 .b8 _ZZ15matrixMulKernelPfS_S_iiiE2As[1024];
	// demoted variable
	.shared .align 4 .b8 _ZZ15matrixMulKernelPfS_S_iiiE2Bs[1024];
	ld.param.u64 	%rd3, [_Z15matrixMulKernelPfS_S_iii_param_0];
	ld.param.u64 	%rd4, [_Z15matrixMulKernelPfS_S_iii_param_1];
	ld.param.u64 	%rd5, [_Z15matrixMulKernelPfS_S_iii_param_2];
	ld.param.u32 	%r23, [_Z15matrixMulKernelPfS_S_iii_param_3];
	ld.param.u32 	%r24, [_Z15matrixMulKernelPfS_S_iii_param_4];
	ld.param.u32 	%r25, [_Z15matrixMulKernelPfS_S_iii_param_5];
	mov.u32 	%r26, %ctaid.y;
	mov.u32 	%r27, %ntid.y;
	mov.u32 	%r39, %tid.y;
	mad.lo.s32 	%r2, %r26, %r27, %r39;
	mov.u32 	%r28, %ctaid.x;
	mov.u32 	%r29, %ntid.x;
	mov.u32 	%r37, %tid.x;
	mad.lo.s32 	%r4, %r28, %r29, %r37;
	setp.lt.s32 	%p1, %r25, 1;
	mov.f32 	%f62, 0f00000000;
	@%p1 bra 	$L__BB0_7;
	add.s32 	%r30, %r25, 15;
	shr.u32 	%r31, %r30, 4;
	shl.b32 	%r32, %r39, 6;
	mov.u32 	%r33, _ZZ15matrixMulKernelPfS_S_iiiE2As;
	add.s32 	%r5, %r33, %r32;
	shl.b32 	%r34, %r37, 2;
	add.s32 	%r6, %r5, %r34;
	mov.u32 	%r35, _ZZ15matrixMulKernelPfS_S_iiiE2Bs;
	add.s32 	%r8, %r35, %r34;
	add.s32 	%r7, %r8, %r32;
	neg.s32 	%r41, %r31;
	mad.lo.s32 	%r40, %r39, %r24, %r4;
	shl.b32 	%r11, %r24, 4;
	mad.lo.s32 	%r38, %r25, %r2, %r37;
	cvta.to.global.u64 	%rd1, %rd3;
	cvta.to.global.u64 	%rd2, %rd4;
	mov.f32 	%f62, 0f00000000;
$L__BB0_2:
	setp.ge.s32 	%p2, %r2, %r23;
	setp.ge.u32 	%p3, %r37, %r25;
	mov.f32 	%f60, 0f00000000;
	or.pred  	%p4, %p2, %p3;
	@%p4 bra 	$L__BB0_4;
	mul.wide.u32 	%rd6, %r38, 4;
	add.s64 	%rd7, %rd1, %rd6;
	ld.global.f32 	%f60, [%rd7];
$L__BB0_4:
	setp.ge.s32 	%p5, %r4, %r24;
	st.shared.f32 	[%r6], %f60;
	setp.ge.u32 	%p6, %r39, %r25;
	mov.f32 	%f61, 0f00000000;
	or.pred  	%p7, %p5, %p6;
	@%p7 bra 	$L__BB0_6;
	mul.wide.u32 	%rd8, %r40, 4;
	add.s64 	%rd9, %rd2, %rd8;
	ld.global.f32 	%f61, [%rd9];
$L__BB0_6:
	st.shared.f32 	[%r7], %f61;
	bar.sync 	0;
	ld.shared.f32 	%f12, [%r5];
	ld.shared.f32 	%f13, [%r8];
	fma.rn.f32 	%f14, %f12, %f13, %f62;
	ld.shared.f32 	%f15, [%r5+4];
	ld.shared.f32 	%f16, [%r8+64];
	fma.rn.f32 	%f17, %f15, %f16, %f14;
	ld.shared.f32 	%f18, [%r5+8];
	ld.shared.f32 	%f19, [%r8+128];
	fma.rn.f32 	%f20, %f18, %f19, %f17;
	ld.shared.f32 	%f21, [%r5+12];
	ld.shared.f32 	%f22, [%r8+192];
	fma.rn.f32 	%f23, %f21, %f22, %f20;
	ld.shared.f32 	%f24, [%r5+16];
	ld.shared.f32 	%f25, [%r8+256];
	fma.rn.f32 	%f26, %f24, %f25, %f23;
	ld.shared.f32 	%f27, [%r5+20];
	ld.shared.f32 	%f28, [%r8+320];
	fma.rn.f32 	%f29, %f27, %f28, %f26;
	ld.shared.f32 	%f30, [%r5+24];
	ld.shared.f32 	%f31, [%r8+384];
	fma.rn.f32 	%f32, %f30, %f31, %f29;
	ld.shared.f32 	%f33, [%r5+28];
	ld.shared.f32 	%f34, [%r8+448];
	fma.rn.f32 	%f35, %f33, %f34, %f32;
	ld.shared.f32 	%f36, [%r5+32];
	ld.shared.f32 	%f37, [%r8+512];
	fma.rn.f32 	%f38, %f36, %f37, %f35;
	ld.shared.f32 	%f39, [%r5+36];
	ld.shared.f32 	%f40, [%r8+576];
	fma.rn.f32 	%f41, %f39, %f40, %f38;
	ld.shared.f32 	%f42, [%r5+40];
	ld.shared.f32 	%f43, [%r8+640];
	fma.rn.f32 	%f44, %f42, %f43, %f41;
	ld.shared.f32 	%f45, [%r5+44];
	ld.shared.f32 	%f46, [%r8+704];
	fma.rn.f32 	%f47, %f45, %f46, %f44;
	ld.shared.f32 	%f48, [%r5+48];
	ld.shared.f32 	%f49, [%r8+768];
	fma.rn.f32 	%f50, %f48, %f49, %f47;
	ld.shared.f32 	%f51, [%r5+52];
	ld.shared.f32 	%f52, [%r8+832];
	fma.rn.f32 	%f53, %f51, %f52, %f50;
	ld.shared.f32 	%f54, [%r5+56];
	ld.shared.f32 	%f55, [%r8+896];
	fma.rn.f32 	%f56, %f54, %f55, %f53;
	ld.shared.f32 	%f57, [%r5+60];
	ld.shared.f32 	%f58, [%r8+960];
	fma.rn.f32 	%f62, %f57, %f58, %f56;
	bar.sync 	0;
	add.s32 	%r41, %r41, 1;
	setp.ne.s32 	%p8, %r41, 0;
	add.s32 	%r40, %r40, %r11;
	add.s32 	%r39, %r39, 16;
	add.s32 	%r38, %r38, 16;
	add.s32 	%r37, %r37, 16;
	@%p8 bra 	$L__BB0_2;
$L__BB0_7:
	setp.ge.s32 	%p9, %r2, %r23;
	setp.ge.s32 	%p10, %r4, %r24;
	or.pred  	%p11, %p9, %p10;
	@%p11 bra 	$L__BB0_9;
	mad.lo.s32 	%r36, %r24, %r2, %r4;
	cvta.to.global.u64 	%rd10, %rd5;
	mul.wide.s32 	%rd11, %r36, 4;
	add.s64 	%rd12, %rd10, %rd11;
	st.global.f32 	[%rd12], %f62;
$L__BB0_9:
	ret;

}


// ===== COMPILED SASS (sm_100) =====

	.target	sm_100

	.elftype	@"ET_EXEC"


//--------------------- .note.nv.tkinfo           --------------------------
	.section	.note.nv.tkinfo,"",@"SHT_NOTE"
	.sectionflags	@"SHF_NOTE_NV_TKINFO"
	.tkinfo
        /*0018*/ 	.word	0x00000002
        /*0030*/ 	.string	""
        /*0030*/ 	.string	"ptxas"
        /*0030*/ 	.string	"Cuda compilation tools, release 13.0, V13.0.88"
        /*0030*/ 	.string	"Build cuda_13.0.r13.0/compiler.36424714_0"
        /*0030*/ 	.string	"-arch sm_100 -m 64 "



//--------------------- .note.nv.cuinfo           --------------------------
	.section	.note.nv.cuinfo,"",@"SHT_NOTE"
	.sectionflags	@"SHF_NOTE_NV_CUINFO"
        /*0018*/ 	.short	0x0002
        /*001a*/ 	.short	0x0064
        /*001c*/ 	.short	0x0082
	.zero		2


//--------------------- .nv.info                  --------------------------
	.section	.nv.info,"",@"SHT_CUDA_INFO"
	.align	4


	//----- nvinfo : EIATTR_REGCOUNT
	.align		4
        /*0000*/ 	.byte	0x04, 0x2f
        /*0002*/ 	.short	(.L_1 - .L_0)
	.align		4
.L_0:
        /*0004*/ 	.word	index@(_Z15matrixMulKernelPfS_S_iii)
        /*0008*/ 	.word	0x00000020


	//----- nvinfo : EIATTR_FRAME_SIZE
	.align		4
.L_1:
        /*000c*/ 	.byte	0x04, 0x11
        /*000e*/ 	.short	(.L_3 - .L_2)
	.align		4
.L_2:
        /*0010*/ 	.word	index@(_Z15matrixMulKernelPfS_S_iii)
        /*0014*/ 	.word	0x00000000


	//----- nvinfo : EIATTR_MIN_STACK_SIZE
	.align		4
.L_3:
        /*0018*/ 	.byte	0x04, 0x12
        /*001a*/ 	.short	(.L_5 - .L_4)
	.align		4
.L_4:
        /*001c*/ 	.word	index@(_Z15matrixMulKernelPfS_S_iii)
        /*0020*/ 	.word	0x00000000
.L_5:


//--------------------- .nv.compat                --------------------------
	.section	.nv.compat,"",@"SHT_CUDA_COMPAT_INFO"
	.align	4
        /*0000*/ 	.byte	0x02, 0x09, 0x00, 0x00, 0x02, 0x02, 0x01, 0x00, 0x02, 0x05, 0x05, 0x00, 0x03, 0x07, 0x01, 0x01
        /*0010*/ 	.byte	0x02, 0x03, 0x00, 0x00, 0x02, 0x06, 0x01, 0x00, 0x04, 0x0b, 0x08, 0x00, 0x09, 0x00, 0x00, 0x00
        /*0020*/ 	.byte	0x00, 0x00, 0x00, 0x00


//--------------------- .nv.info._Z15matrixMulKernelPfS_S_iii --------------------------
	.section	.nv.info._Z15matrixMulKernelPfS_S_iii,"",@"SHT_CUDA_INFO"
	.sectionflags	@""
	.align	4


	//----- nvinfo : EIATTR_CUDA_API_VERSION
	.align		4
        /*0000*/ 	.byte	0x04, 0x37
        /*0002*/ 	.short	(.L_7 - .L_6)
.L_6:
        /*0004*/ 	.word	0x00000082


	//----- nvinfo : EIATTR_KPARAM_INFO
	.align		4
.L_7:
        /*0008*/ 	.byte	0x04, 0x17
        /*000a*/ 	.short	(.L_9 - .L_8)
.L_8:
        /*000c*/ 	.word	0x00000000
        /*0010*/ 	.short	0x0005
        /*0012*/ 	.short	0x0020
        /*0014*/ 	.byte	0x00, 0xf0, 0x11, 0x00


	//----- nvinfo : EIATTR_KPARAM_INFO
	.align		4
.L_9:
        /*0018*/ 	.byte	0x04, 0x17
        /*001a*/ 	.short	(.L_11 - .L_10)
.L_10:
        /*001c*/ 	.word	0x00000000
        /*0020*/ 	.short	0x0004
        /*0022*/ 	.short	0x001c
        /*0024*/ 	.byte	0x00, 0xf0, 0x11, 0x00


	//----- nvinfo : EIATTR_KPARAM_INFO
	.align		4
.L_11:
        /*0028*/ 	.byte	0x04, 0x17
        /*002a*/ 	.short	(.L_13 - .L_12)
.L_12:
        /*002c*/ 	.word	0x00000000
        /*0030*/ 	.short	0x0003
        /*0032*/ 	.short	0x0018
        /*0034*/ 	.byte	0x00, 0xf0, 0x11, 0x00


	//----- nvinfo : EIATTR_KPARAM_INFO
	.align		4
.L_13:
        /*0038*/ 	.byte	0x04, 0x17
        /*003a*/ 	.short	(.L_15 - .L_14)
.L_14:
        /*003c*/ 	.word	0x00000000
        /*0040*/ 	.short	0x0002
        /*0042*/ 	.short	0x0010
        /*0044*/ 	.byte	0x00, 0xf5, 0x21, 0x00


	//----- nvinfo : EIATTR_KPARAM_INFO
	.align		4
.L_15:
        /*0048*/ 	.byte	0x04, 0x17
        /*004a*/ 	.short	(.L_17 - .L_16)
.L_16:
        /*004c*/ 	.word	0x00000000
        /*0050*/ 	.short	0x0001
        /*0052*/ 	.short	0x0008
        /*0054*/ 	.byte	0x00, 0xf5, 0x21, 0x00


	//----- nvinfo : EIATTR_KPARAM_INFO
	.align		4
.L_17:
        /*0058*/ 	.byte	0x04, 0x17
        /*005a*/ 	.short	(.L_19 - .L_18)
.L_18:
        /*005c*/ 	.word	0x00000000
        /*0060*/ 	.short	0x0000
        /*0062*/ 	.short	0x0000
        /*0064*/ 	.byte	0x00, 0xf5, 0x21, 0x00


	//----- nvinfo : EIATTR_SPARSE_MMA_MASK
	.align		4
.L_19:
        /*0068*/ 	.byte	0x03, 0x50
        /*006a*/ 	.short	0x0000


	//----- nvinfo : EIATTR_MAXREG_COUNT
	.align		4
        /*006c*/ 	.byte	0x03, 0x1b
        /*006e*/ 	.short	0x00ff


	//----- nvinfo : EIATTR_NUM_BARRIERS
	.align		4
        /*0070*/ 	.byte	0x02, 0x4c
        /*0072*/ 	.byte	0x01
	.zero		1


	//----- nvinfo : EIATTR_MERCURY_ISA_VERSION
	.align		4
        /*0074*/ 	.byte	0x03, 0x5f
        /*0076*/ 	.short	0x0101


	//----- nvinfo : EIATTR_VRC_CTA_INIT_COUNT
	.align		4
        /*0078*/ 	.byte	0x02, 0x4a
	.zero		1
	.zero		1


	//----- nvinfo : EIATTR_EXIT_INSTR_OFFSETS
	.align		4
        /*007c*/ 	.byte	0x04, 0x1c
        /*007e*/ 	.short	(.L_21 - .L_20)


	//   ....[0]....
.L_20:
        /*0080*/ 	.word	0x000005f0


	//   ....[1]....
        /*0084*/ 	.word	0x00000640


	//----- nvinfo : EIATTR_CBANK_PARAM_SIZE
	.align		4
.L_21:
        /*0088*/ 	.byte	0x03, 0x19
        /*008a*/ 	.short	0x0024


	//----- nvinfo : EIATTR_PARAM_CBANK
	.align		4
        /*008c*/ 	.byte	0x04, 0x0a
        /*008e*/ 	.short	(.L_23 - .L_22)
	.align		4
.L_22:
        /*0090*/ 	.word	index@(.nv.constant0._Z15matrixMulKernelPfS_S_iii)
        /*0094*/ 	.short	0x0380
        /*0096*/ 	.short	0x0024


	//----- nvinfo : EIATTR_SW_WAR
	.align		4
.L_23:
        /*0098*/ 	.byte	0x04, 0x36
        /*009a*/ 	.short	(.L_25 - .L_24)
.L_24:
        /*009c*/ 	.word	0x00000008
.L_25:


//--------------------- .nv.callgraph             --------------------------
	.section	.nv.callgraph,"",@"SHT_CUDA_CALLGRAPH"
	.align	4
	.sectionentsize	8
	.align		4
        /*0000*/ 	.word	0x00000000
	.align		4
        /*0004*/ 	.word	0xffffffff
	.align		4
        /*0008*/ 	.word	0x00000000
	.align		4
        /*000c*/ 	.word	0xfffffffe
	.align		4
        /*0010*/ 	.word	0x00000000
	.align		4
        /*0014*/ 	.word	0xfffffffd
	.align		4
        /*0018*/ 	.word	0x00000000
	.align		4
        /*001c*/ 	.word	0xfffffffc


//--------------------- .text._Z15matrixMulKernelPfS_S_iii --------------------------
	.section	.text._Z15matrixMulKernelPfS_S_iii,"ax",@progbits
	.align	128
        .global         _Z15matrixMulKernelPfS_S_iii
        .type           _Z15matrixMulKernelPfS_S_iii,@function
        .size           _Z15matrixMulKernelPfS_S_iii,(.L_x_3 - _Z15matrixMulKernelPfS_S_iii)
        .other          _Z15matrixMulKernelPfS_S_iii,@"STO_CUDA_ENTRY STV_DEFAULT"
_Z15matrixMulKernelPfS_S_iii:
.text._Z15matrixMulKernelPfS_S_iii:
[----:B------:R-:W-:Y:S01]  /*0000*/  LDC R1, c[0x0][0x37c] ;  /* 0x0000df00ff017b82 */ /* 0x000fe20000000800 */
[----:B------:R-:W0:Y:S01]  /*0010*/  S2R R0, SR_TID.Y ;  /* 0x0000000000007919 */ /* 0x000e220000002200 */
[----:B------:R-:W1:Y:S06]  /*0020*/  LDCU UR10, c[0x0][0x3a0] ;  /* 0x00007400ff0a77ac */ /* 0x000e6c0008000800 */
[----:B------:R-:W0:Y:S01]  /*0030*/  LDC R2, c[0x0][0x364] ;  /* 0x0000d900ff027b82 */ /* 0x000e220000000800 */
[----:B------:R-:W-:Y:S01]  /*0040*/  HFMA2 R21, -RZ, RZ, 0, 0 ;  /* 0x00000000ff157431 */ /* 0x000fe200000001ff */
[----:B------:R-:W2:Y:S01]  /*0050*/  S2R R13, SR_TID.X ;  /* 0x00000000000d7919 */ /* 0x000ea20000002100 */
[----:B------:R-:W3:Y:S05]  /*0060*/  LDCU.64 UR8, c[0x0][0x358] ;  /* 0x00006b00ff0877ac */ /* 0x000eea0008000a00 */
[----:B------:R-:W0:Y:S08]  /*0070*/  S2UR UR4, SR_CTAID.Y ;  /* 0x00000000000479c3 */ /* 0x000e300000002600 */
[----:B------:R-:W2:Y:S01]  /*0080*/  S2UR UR5, SR_CTAID.X ;  /* 0x00000000000579c3 */ /* 0x000ea20000002500 */
[----:B-1----:R-:W-:-:S07]  /*0090*/  UISETP.GE.AND UP0, UPT, UR10, 0x1, UPT ;  /* 0x000000010a00788c */ /* 0x002fce000bf06270 */
[----:B------:R-:W2:Y:S01]  /*00a0*/  LDC R3, c[0x0][0x360] ;  /* 0x0000d800ff037b82 */ /* 0x000ea20000000800 */
[----:B0-----:R-:W-:Y:S02]  /*00b0*/  IMAD R2, R2, UR4, R0 ;  /* 0x0000000402027c24 */ /* 0x001fe4000f8e0200 */
[----:B--2---:R-:W-:Y:S01]  /*00c0*/  IMAD R3, R3, UR5, R13 ;  /* 0x0000000503037c24 */ /* 0x004fe2000f8e020d */
[----:B---3--:R-:W-:Y:S06]  /*00d0*/  BRA.U !UP0, `(.L_x_0) ;  /* 0x0000000508387547 */ /* 0x008fec000b800000 */
[----:B------:R-:W0:Y:S01]  /*00e0*/  S2UR UR7, SR_CgaCtaId ;  /* 0x00000000000779c3 */ /* 0x000e220000008800 */
[----:B------:R-:W1:Y:S01]  /*00f0*/  LDCU UR11, c[0x0][0x39c] ;  /* 0x00007380ff0b77ac */ /* 0x000e620008000800 */
[----:B------:R-:W-:Y:S01]  /*0100*/  MOV R21, RZ ;  /* 0x000000ff00157202 */ /* 0x000fe20000000f00 */
[----:B------:R-:W-:Y:S01]  /*0110*/  IMAD R14, R2, UR10, R13 ;  /* 0x0000000a020e7c24 */ /* 0x000fe2000f8e020d */
[----:B------:R-:W-:Y:S01]  /*0120*/  UMOV UR5, 0x400 ;  /* 0x0000040000057882 */ /* 0x000fe20000000000 */
[----:B------:R-:W-:-:S03]  /*0130*/  UIADD3 UR4, UPT, UPT, UR10, 0xf, URZ ;  /* 0x0000000f0a047890 */ /* 0x000fc6000fffe0ff */
[----:B------:R-:W2:Y:S01]  /*0140*/  LDC R12, c[0x0][0x39c] ;  /* 0x0000e700ff0c7b82 */ /* 0x000ea20000000800 */
[----:B------:R-:W-:Y:S02]  /*0150*/  UIADD3 UR6, UPT, UPT, UR5, 0x400, URZ ;  /* 0x0000040005067890 */ /* 0x000fe4000fffe0ff */
[----:B------:R-:W-:Y:S01]  /*0160*/  USHF.R.U32.HI UR4, URZ, 0x4, UR4 ;  /* 0x00000004ff047899 */ /* 0x000fe20008011604 */
[----:B------:R-:W3:Y:S01]  /*0170*/  LDCU UR13, c[0x0][0x3a0] ;  /* 0x00007400ff0d77ac */ /* 0x000ee20008000800 */
[----:B------:R-:W4:Y:S01]  /*0180*/  LDCU UR12, c[0x0][0x398] ;  /* 0x00007300ff0c77ac */ /* 0x000f220008000800 */
[----:B-1----:R-:W-:Y:S01]  /*0190*/  IMAD R19, R0, UR11, R3 ;  /* 0x0000000b00137c24 */ /* 0x002fe2000f8e0203 */
[----:B------:R-:W-:Y:S02]  /*01a0*/  UIADD3 UR4, UPT, UPT, -UR4, URZ, URZ ;  /* 0x000000ff04047290 */ /* 0x000fe4000fffe1ff */
[----:B0-----:R-:W-:Y:S02]  /*01b0*/  ULEA UR5, UR7, UR5, 0x18 ;  /* 0x0000000507057291 */ /* 0x001fe4000f8ec0ff */
[----:B------:R-:W-:-:S04]  /*01c0*/  ULEA UR6, UR7, UR6, 0x18 ;  /* 0x0000000607067291 */ /* 0x000fc8000f8ec0ff */
[C---:B------:R-:W-:Y:S02]  /*01d0*/  LEA R16, R0.reuse, UR5, 0x6 ;  /* 0x0000000500107c11 */ /* 0x040fe4000f8e30ff */
[C---:B------:R-:W-:Y:S02]  /*01e0*/  LEA R15, R13.reuse, UR6, 0x2 ;  /* 0x000000060d0f7c11 */ /* 0x040fe4000f8e10ff */
[----:B------:R-:W-:Y:S02]  /*01f0*/  LEA R18, R13, R16, 0x2 ;  /* 0x000000100d127211 */ /* 0x000fe400078e10ff */
[----:B---34-:R-:W-:-:S07]  /*0200*/  LEA R17, R0, R15, 0x6 ;  /* 0x0000000f00117211 */ /* 0x018fce00078e30ff */
.L_x_1:
[----:B------:R-:W-:Y:S01]  /*0210*/  ISETP.GE.U32.AND P1, PT, R13, UR13, PT ;  /* 0x0000000d0d007c0c */ /* 0x000fe2000bf26070 */
[----:B------:R-:W-:Y:S01]  /*0220*/  HFMA2 R22, -RZ, RZ, 0, 0 ;  /* 0x00000000ff167431 */ /* 0x000fe200000001ff */
[----:B------:R-:W-:Y:S02]  /*0230*/  ISETP.GE.U32.AND P0, PT, R0, UR13, PT ;  /* 0x0000000d00007c0c */ /* 0x000fe4000bf06070 */
[----:B------:R-:W-:Y:S02]  /*0240*/  ISETP.GE.OR P1, PT, R2, UR12, P1 ;  /* 0x0000000c02007c0c */ /* 0x000fe40008f26670 */
[----:B--2---:R-:W-:Y:S02]  /*0250*/  ISETP.GE.OR P0, PT, R3, R12, P0 ;  /* 0x0000000c0300720c */ /* 0x004fe40000706670 */
[----:B------:R-:W-:-:S09]  /*0260*/  MOV R29, RZ ;  /* 0x000000ff001d7202 */ /* 0x000fd20000000f00 */
[----:B------:R-:W0:Y:S08]  /*0270*/  @!P1 LDC.64 R6, c[0x0][0x380] ;  /* 0x0000e000ff069b82 */ /* 0x000e300000000a00 */
[----:B------:R-:W1:Y:S01]  /*0280*/  @!P0 LDC.64 R4, c[0x0][0x388] ;  /* 0x0000e200ff048b82 */ /* 0x000e620000000a00 */
[----:B0-----:R-:W-:-:S05]  /*0290*/  @!P1 IMAD.WIDE.U32 R6, R14, 0x4, R6 ;  /* 0x000000040e069825 */ /* 0x001fca00078e0006 */
[----:B------:R-:W2:Y:S01]  /*02a0*/  @!P1 LDG.E R29, desc[UR8][R6.64] ;  /* 0x00000008061d9981 */ /* 0x000ea2000c1e1900 */
[----:B-1----:R-:W-:-:S05]  /*02b0*/  @!P0 IMAD.WIDE.U32 R24, R19, 0x4, R4 ;  /* 0x0000000413188825 */ /* 0x002fca00078e0004 */
[----:B------:R-:W3:Y:S01]  /*02c0*/  @!P0 LDG.E R22, desc[UR8][R24.64] ;  /* 0x0000000818168981 */ /* 0x000ee2000c1e1900 */
[----:B------:R-:W-:-:S04]  /*02d0*/  UIADD3 UR4, UPT, UPT, UR4, 0x1, URZ ;  /* 0x0000000104047890 */ /* 0x000fc8000fffe0ff */
[----:B------:R-:W-:Y:S01]  /*02e0*/  UISETP.NE.AND UP0, UPT, UR4, URZ, UPT ;  /* 0x000000ff0400728c */ /* 0x000fe2000bf05270 */
[----:B------:R-:W-:Y:S02]  /*02f0*/  IADD3 R0, PT, PT, R0, 0x10, RZ ;  /* 0x0000001000007810 */ /* 0x000fe40007ffe0ff */
[----:B------:R-:W-:Y:S02]  /*0300*/  IADD3 R13, PT, PT, R13, 0x10, RZ ;  /* 0x000000100d0d7810 */ /* 0x000fe40007ffe0ff */
[----:B------:R-:W-:Y:S02]  /*0310*/  IADD3 R14, PT, PT, R14, 0x10, RZ ;  /* 0x000000100e0e7810 */ /* 0x000fe40007ffe0ff */
[----:B------:R-:W-:Y:S01]  /*0320*/  LEA R19, R12, R19, 0x4 ;  /* 0x000000130c137211 */ /* 0x000fe200078e20ff */
[----:B--2---:R-:W-:Y:S04]  /*0330*/  STS [R18], R29 ;  /* 0x0000001d12007388 */ /* 0x004fe80000000800 */
[----:B---3--:R-:W-:Y:S01]  /*0340*/  STS [R17], R22 ;  /* 0x0000001611007388 */ /* 0x008fe20000000800 */
[----:B------:R-:W-:Y:S06]  /*0350*/  BAR.SYNC.DEFER_BLOCKING 0x0 ;  /* 0x0000000000007b1d */ /* 0x000fec0000010000 */
[----:B------:R-:W-:Y:S04]  /*0360*/  LDS R28, [R15] ;  /* 0x000000000f1c7984 */ /* 0x000fe80000000800 */
[----:B------:R-:W0:Y:S04]  /*0370*/  LDS.128 R8, [R16] ;  /* 0x0000000010087984 */ /* 0x000e280000000c00 */
[----:B------:R-:W1:Y:S04]  /*0380*/  LDS R29, [R15+0x40] ;  /* 0x000040000f1d7984 */ /* 0x000e680000000800 */
[----:B------:R-:W2:Y:S04]  /*0390*/  LDS R27, [R15+0x80] ;  /* 0x000080000f1b7984 */ /* 0x000ea80000000800 */
[----:B------:R-:W3:Y:S04]  /*03a0*/  LDS R26, [R15+0xc0] ;  /* 0x0000c0000f1a7984 */ /* 0x000ee80000000800 */
[----:B------:R-:W-:Y:S04]  /*03b0*/  LDS R23, [R15+0x100] ;  /* 0x000100000f177984 */ /* 0x000fe80000000800 */
[----:B------:R-:W4:Y:S04]  /*03c0*/  LDS.128 R4, [R16+0x10] ;  /* 0x0000100010047984 */ /* 0x000f280000000c00 */
[----:B------:R-:W5:Y:S04]  /*03d0*/  LDS R20, [R15+0x140] ;  /* 0x000140000f147984 */ /* 0x000f680000000800 */
[----:B------:R-:W5:Y:S04]  /*03e0*/  LDS R25, [R15+0x180] ;  /* 0x000180000f197984 */ /* 0x000f680000000800 */
[----:B------:R-:W5:Y:S04]  /*03f0*/  LDS R22, [R15+0x1c0] ;  /* 0x0001c0000f167984 */ /* 0x000f680000000800 */
[----:B------:R-:W-:Y:S01]  /*0400*/  LDS R24, [R15+0x240] ;  /* 0x000240000f187984 */ /* 0x000fe20000000800 */
[----:B0-----:R-:W-:-:S03]  /*0410*/  FFMA R8, R8, R28, R21 ;  /* 0x0000001c08087223 */ /* 0x001fc60000000015 */
[----:B------:R-:W-:Y:S01]  /*0420*/  LDS R21, [R15+0x200] ;  /* 0x000200000f157984 */ /* 0x000fe20000000800 */
[----:B-1----:R-:W-:-:S04]  /*0430*/  FFMA R8, R29, R9, R8 ;  /* 0x000000091d087223 */ /* 0x002fc80000000008 */
[----:B--2---:R-:W-:-:S04]  /*0440*/  FFMA R27, R27, R10, R8 ;  /* 0x0000000a1b1b7223 */ /* 0x004fc80000000008 */
[----:B---3--:R-:W-:Y:S02]  /*0450*/  FFMA R27, R26, R11, R27 ;  /* 0x0000000b1a1b7223 */ /* 0x008fe4000000001b */
[----:B------:R-:W0:Y:S02]  /*0460*/  LDS.128 R8, [R16+0x20] ;  /* 0x0000200010087984 */ /* 0x000e240000000c00 */
[----:B----4-:R-:W-:-:S04]  /*0470*/  FFMA R23, R4, R23, R27 ;  /* 0x0000001704177223 */ /* 0x010fc8000000001b */
[----:B-----5:R-:W-:Y:S02]  /*0480*/  FFMA R20, R20, R5, R23 ;  /* 0x0000000514147223 */ /* 0x020fe40000000017 */
[----:B------:R-:W1:Y:S02]  /*0490*/  LDS R23, [R15+0x280] ;  /* 0x000280000f177984 */ /* 0x000e640000000800 */
[----:B------:R-:W-:Y:S02]  /*04a0*/  FFMA R25, R25, R6, R20 ;  /* 0x0000000619197223 */ /* 0x000fe40000000014 */
[----:B------:R-:W2:Y:S02]  /*04b0*/  LDS R20, [R15+0x2c0] ;  /* 0x0002c0000f147984 */ /* 0x000ea40000000800 */
[----:B------:R-:W-:Y:S02]  /*04c0*/  FFMA R27, R22, R7, R25 ;  /* 0x00000007161b7223 */ /* 0x000fe40000000019 */
[----:B------:R-:W-:Y:S04]  /*04d0*/  LDS R25, [R15+0x300] ;  /* 0x000300000f197984 */ /* 0x000fe80000000800 */
[----:B------:R-:W3:Y:S04]  /*04e0*/  LDS.128 R4, [R16+0x30] ;  /* 0x0000300010047984 */ /* 0x000ee80000000c00 */
[----:B------:R-:W4:Y:S01]  /*04f0*/  LDS R22, [R15+0x340] ;  /* 0x000340000f167984 */ /* 0x000f220000000800 */
[----:B0-----:R-:W-:-:S03]  /*0500*/  FFMA R27, R8, R21, R27 ;  /* 0x00000015081b7223 */ /* 0x001fc6000000001b */
[----:B------:R-:W0:Y:S04]  /*0510*/  LDS R21, [R15+0x380] ;  /* 0x000380000f157984 */ /* 0x000e280000000800 */
[----:B------:R-:W5:Y:S01]  /*0520*/  LDS R8, [R15+0x3c0] ;  /* 0x0003c0000f087984 */ /* 0x000f620000000800 */
[----:B------:R-:W-:-:S04]  /*0530*/  FFMA R24, R24, R9, R27 ;  /* 0x0000000918187223 */ /* 0x000fc8000000001b */
[----:B-1----:R-:W-:-:S04]  /*0540*/  FFMA R23, R23, R10, R24 ;  /* 0x0000000a17177223 */ /* 0x002fc80000000018 */
[----:B--2---:R-:W-:-:S04]  /*0550*/  FFMA R11, R20, R11, R23 ;  /* 0x0000000b140b7223 */ /* 0x004fc80000000017 */
[----:B---3--:R-:W-:-:S04]  /*0560*/  FFMA R11, R4, R25, R11 ;  /* 0x00000019040b7223 */ /* 0x008fc8000000000b */
[----:B----4-:R-:W-:-:S04]  /*0570*/  FFMA R22, R22, R5, R11 ;  /* 0x0000000516167223 */ /* 0x010fc8000000000b */
[----:B0-----:R-:W-:-:S04]  /*0580*/  FFMA R21, R21, R6, R22 ;  /* 0x0000000615157223 */ /* 0x001fc80000000016 */
[----:B-----5:R-:W-:Y:S01]  /*0590*/  FFMA R21, R8, R7, R21 ;  /* 0x0000000708157223 */ /* 0x020fe20000000015 */
[----:B------:R-:W-:Y:S06]  /*05a0*/  BAR.SYNC.DEFER_BLOCKING 0x0 ;  /* 0x0000000000007b1d */ /* 0x000fec0000010000 */
[----:B------:R-:W-:Y:S05]  /*05b0*/  BRA.U UP0, `(.L_x_1) ;  /* 0xfffffffd00147547 */ /* 0x000fea000b83ffff */
.L_x_0:
[----:B------:R-:W0:Y:S02]  /*05c0*/  LDCU.64 UR4, c[0x0][0x398] ;  /* 0x00007300ff0477ac */ /* 0x000e240008000a00 */
[----:B0-----:R-:W-:-:S04]  /*05d0*/  ISETP.GE.AND P0, PT, R3, UR5, PT ;  /* 0x0000000503007c0c */ /* 0x001fc8000bf06270 */
[----:B------:R-:W-:-:S13]  /*05e0*/  ISETP.GE.OR P0, PT, R2, UR4, P0 ;  /* 0x0000000402007c0c */ /* 0x000fda0008706670 */
[----:B------:R-:W-:Y:S05]  /*05f0*/  @P0 EXIT ;  /* 0x000000000000094d */ /* 0x000fea0003800000 */
[----:B------:R-:W0:Y:S01]  /*0600*/  LDC.64 R4, c[0x0][0x390] ;  /* 0x0000e400ff047b82 */ /* 0x000e220000000a00 */
[----:B------:R-:W-:-:S04]  /*0610*/  IMAD R3, R2, UR5, R3 ;  /* 0x0000000502037c24 */ /* 0x000fc8000f8e0203 */
[----:B0-----:R-:W-:-:S05]  /*0620*/  IMAD.WIDE R2, R3, 0x4, R4 ;  /* 0x0000000403027825 */ /* 0x001fca00078e0204 */
[----:B------:R-:W-:Y:S01]  /*0630*/  STG.E desc[UR8][R2.64], R21 ;  /* 0x0000001502007986 */ /* 0x000fe2000c101908 */
[----:B------:R-:W-:Y:S05]  /*0640*/  EXIT ;  /* 0x000000000000794d */ /* 0x000fea0003800000 */
.L_x_2:
[----:B------:R-:W-:-:S00]  /*0650*/  BRA `(.L_x_2) ;  /* 0xfffffffc00fc7947 */ /* 0x000fc0000383ffff */
[----:B------:R-:W-:-:S00]  /*0660*/  NOP ;  /* 0x0000000000007918 */ /* 0x000fc00000000000 */
        /* <DEDUP_REMOVED lines=9> */
.L_x_3:


//--------------------- .nv.shared._Z15matrixMulKernelPfS_S_iii --------------------------
	.section	.nv.shared._Z15matrixMulKernelPfS_S_iii,"aw",@nobits
	.sectionflags	@""
	.align	4
.nv.shared._Z15matrixMulKernelPfS_S_iii:
	.zero		3072


//--------------------- .nv.shared.reserved.0     --------------------------
	.section	.nv.shared.reserved.0,"aw",@nobits
	.weak		__nv_reservedSMEM_offset_0_alias
	.size		__nv_reservedSMEM_offset_0_alias, 0, 64
	.other		__nv_reservedSMEM_offset_0_alias,@"STO_CUDA_RESERVED_SHARED STV_DEFAULT"
__nv_reservedSMEM_offset_0_alias:
	.zero		0
	.zero		64


//--------------------- .nv.constant0._Z15matrixMulKernelPfS_S_iii --------------------------
	.section	.nv.constant0._Z15matrixMulKernelPfS_S_iii,"a",@progbits
	.sectionflags	@""
	.align	4
.nv.constant0._Z15matrixMulKernelPfS_S_iii:
	.zero		932


//--------------------- SYMBOLS --------------------------

	.type		.nv.reservedSmem.offset0,@object
	.size		.nv.reservedSmem.offset0,0x4
	.type		.nv.reservedSmem.cap,@object
	.size		.nv.reservedSmem.cap,0x4
